	.headerflags	@"EF_CUDA_TEXMODE_UNIFIED EF_CUDA_64BIT_ADDRESS EF_CUDA_ACCELERATORS EF_CUDA_SM90 EF_CUDA_VIRTUAL_SM(EF_CUDA_SM90)"
	.elftype	@"ET_EXEC"


//--------------------- .nv.info                  --------------------------
	.section	.nv.info,"",@"SHT_CUDA_INFO"
	.align	4


	//----- nvinfo : EIATTR_REGCOUNT
	.align		4
        /*0000*/ 	.byte	0x04, 0x2f
        /*0002*/ 	.short	(.L_1 - .L_0)
	.align		4
.L_0:
        /*0004*/ 	.word	index@(triton_poi_fused_convolution_2)
        /*0008*/ 	.word	0x00000020


	//----- nvinfo : EIATTR_MIN_STACK_SIZE
	.align		4
.L_1:
        /*000c*/ 	.byte	0x04, 0x12
        /*000e*/ 	.short	(.L_3 - .L_2)
	.align		4
.L_2:
        /*0010*/ 	.word	index@(triton_poi_fused_convolution_2)
        /*0014*/ 	.word	0x00000000


	//----- nvinfo : EIATTR_FRAME_SIZE
	.align		4
.L_3:
        /*0018*/ 	.byte	0x04, 0x11
        /*001a*/ 	.short	(.L_5 - .L_4)
	.align		4
.L_4:
        /*001c*/ 	.word	index@(triton_poi_fused_convolution_2)
        /*0020*/ 	.word	0x00000000


	//----- nvinfo : EIATTR_MIN_STACK_SIZE
	.align		4
.L_5:
        /*0024*/ 	.byte	0x04, 0x12
        /*0026*/ 	.short	(.L_7 - .L_6)
	.align		4
.L_6:
        /*0028*/ 	.word	index@(triton_poi_fused_convolution_2)
        /*002c*/ 	.word	0x00000000
.L_7:


//--------------------- .nv.info.triton_poi_fused_convolution_2 --------------------------
	.section	.nv.info.triton_poi_fused_convolution_2,"",@"SHT_CUDA_INFO"
	.sectionflags	@""
	.align	4


	//----- nvinfo : EIATTR_CUDA_API_VERSION
	.align		4
        /*0000*/ 	.byte	0x04, 0x37
        /*0002*/ 	.short	(.L_9 - .L_8)
.L_8:
        /*0004*/ 	.word	0x0000007c


	//----- nvinfo : EIATTR_KPARAM_INFO
	.align		4
.L_9:
        /*0008*/ 	.byte	0x04, 0x17
        /*000a*/ 	.short	(.L_11 - .L_10)
.L_10:
        /*000c*/ 	.word	0x00000000
        /*0010*/ 	.short	0x0004
        /*0012*/ 	.short	0x001c
        /*0014*/ 	.byte	0x00, 0xf0, 0x11, 0x00


	//----- nvinfo : EIATTR_KPARAM_INFO
	.align		4
.L_11:
        /*0018*/ 	.byte	0x04, 0x17
        /*001a*/ 	.short	(.L_13 - .L_12)
.L_12:
        /*001c*/ 	.word	0x00000000
        /*0020*/ 	.short	0x0003
        /*0022*/ 	.short	0x0018
        /*0024*/ 	.byte	0x00, 0xf0, 0x11, 0x00


	//----- nvinfo : EIATTR_KPARAM_INFO
	.align		4
.L_13:
        /*0028*/ 	.byte	0x04, 0x17
        /*002a*/ 	.short	(.L_15 - .L_14)
.L_14:
        /*002c*/ 	.word	0x00000000
        /*0030*/ 	.short	0x0002
        /*0032*/ 	.short	0x0010
        /*0034*/ 	.byte	0x00, 0xf4, 0x21, 0x00


	//----- nvinfo : EIATTR_KPARAM_INFO
	.align		4
.L_15:
        /*0038*/ 	.byte	0x04, 0x17
        /*003a*/ 	.short	(.L_17 - .L_16)
.L_16:
        /*003c*/ 	.word	0x00000000
        /*0040*/ 	.short	0x0001
        /*0042*/ 	.short	0x0008
        /*0044*/ 	.byte	0x00, 0xf4, 0x21, 0x00


	//----- nvinfo : EIATTR_KPARAM_INFO
	.align		4
.L_17:
        /*0048*/ 	.byte	0x04, 0x17
        /*004a*/ 	.short	(.L_19 - .L_18)
.L_18:
        /*004c*/ 	.word	0x00000000
        /*0050*/ 	.short	0x0000
        /*0052*/ 	.short	0x0000
        /*0054*/ 	.byte	0x00, 0xf4, 0x21, 0x00


	//----- nvinfo : EIATTR_SPARSE_MMA_MASK
	.align		4
.L_19:
        /*0058*/ 	.byte	0x03, 0x50
        /*005a*/ 	.short	0x0000


	//----- nvinfo : EIATTR_MAXREG_COUNT
	.align		4
        /*005c*/ 	.byte	0x03, 0x1b
        /*005e*/ 	.short	0x00ff


	//----- nvinfo : EIATTR_EXIT_INSTR_OFFSETS
	.align		4
        /*0060*/ 	.byte	0x04, 0x1c
        /*0062*/ 	.short	(.L_21 - .L_20)


	//   ....[0]....
.L_20:
        /*0064*/ 	.word	0x00000650


	//----- nvinfo : EIATTR_REQNTID
	.align		4
.L_21:
        /*0068*/ 	.byte	0x04, 0x10
        /*006a*/ 	.short	(.L_23 - .L_22)
.L_22:
        /*006c*/ 	.word	0x00000080
        /*0070*/ 	.word	0x00000001
        /*0074*/ 	.word	0x00000001


	//----- nvinfo : EIATTR_CBANK_PARAM_SIZE
	.align		4
.L_23:
        /*0078*/ 	.byte	0x03, 0x19
        /*007a*/ 	.short	0x0020


	//----- nvinfo : EIATTR_PARAM_CBANK
	.align		4
        /*007c*/ 	.byte	0x04, 0x0a
        /*007e*/ 	.short	(.L_25 - .L_24)
	.align		4
.L_24:
        /*0080*/ 	.word	index@(.nv.constant0.triton_poi_fused_convolution_2)
        /*0084*/ 	.short	0x0210
        /*0086*/ 	.short	0x0020


	//----- nvinfo : EIATTR_SW_WAR
	.align		4
.L_25:
        /*0088*/ 	.byte	0x04, 0x36
        /*008a*/ 	.short	(.L_27 - .L_26)
.L_26:
        /*008c*/ 	.word	0x00000008
.L_27:


//--------------------- .nv.callgraph             --------------------------
	.section	.nv.callgraph,"",@"SHT_CUDA_CALLGRAPH"
	.align	4
	.sectionentsize	8
	.align		4
        /*0000*/ 	.word	0x00000000
	.align		4
        /*0004*/ 	.word	0xffffffff
	.align		4
        /*0008*/ 	.word	0x00000000
	.align		4
        /*000c*/ 	.word	0xfffffffe
	.align		4
        /*0010*/ 	.word	0x00000000
	.align		4
        /*0014*/ 	.word	0xfffffffd
	.align		4
        /*0018*/ 	.word	0x00000000
	.align		4
        /*001c*/ 	.word	0xfffffffc


//--------------------- .text.triton_poi_fused_convolution_2 --------------------------
	.section	.text.triton_poi_fused_convolution_2,"ax",@progbits
	.sectionflags	@"SHF_BARRIERS=1"
	.align	128
        .global         triton_poi_fused_convolution_2
        .type           triton_poi_fused_convolution_2,@function
        .size           triton_poi_fused_convolution_2,(.L_x_1 - triton_poi_fused_convolution_2)
        .other          triton_poi_fused_convolution_2,@"STO_CUDA_ENTRY STV_DEFAULT"
triton_poi_fused_convolution_2:
.text.triton_poi_fused_convolution_2:
[----:B------:R-:W-:Y:S01]  /*0000*/  LDC R1, c[0x0][0x28] ;  /* 0x00000a00ff017b82 */ /* 0x000fe20000000800 */
[----:B------:R-:W1:Y:S07]  /*0010*/  S2R R16, SR_TID.X ;  /* 0x0000000000107919 */ /* 0x000e6e0000002100 */
[----:B------:R-:W2:Y:S01]  /*0020*/  LDC.64 R4, c[0x0][0x218] ;  /* 0x00008600ff047b82 */ /* 0x000ea20000000a00 */
[----:B------:R-:W-:Y:S01]  /*0030*/  ULDC.64 UR6, c[0x0][0x208] ;  /* 0x0000820000067ab9 */ /* 0x000fe20000000a00 */
[----:B------:R-:W3:Y:S01]  /*0040*/  S2R R8, SR_CTAID.Y ;  /* 0x0000000000087919 */ /* 0x000ee20000002600 */
[----:B------:R-:W4:Y:S05]  /*0050*/  S2R R0, SR_CTAID.X ;  /* 0x0000000000007919 */ /* 0x000f2a0000002500 */
[----:B------:R-:W5:Y:S01]  /*0060*/  LDC.64 R2, c[0x0][0x210] ;  /* 0x00008400ff027b82 */ /* 0x000f620000000a00 */
[----:B-1----:R-:W-:-:S02]  /*0070*/  IMAD.SHL.U32 R18, R16, 0x4, RZ ;  /* 0x0000000410127824 */ /* 0x002fc400078e00ff */
[----:B---3--:R-:W-:-:S03]  /*0080*/  IMAD.SHL.U32 R17, R8, 0x400, RZ ;  /* 0x0000040008117824 */ /* 0x008fc600078e00ff */
[----:B------:R-:W-:Y:S02]  /*0090*/  LOP3.LUT R18, R18, 0x1fc, RZ, 0xc0, !PT ;  /* 0x000001fc12127812 */ /* 0x000fe400078ec0ff */
[----:B------:R-:W-:Y:S02]  /*00a0*/  SHF.R.S32.HI R11, RZ, 0x15, R8 ;  /* 0x00000015ff0b7819 */ /* 0x000fe40000011408 */
[----:B------:R-:W-:Y:S02]  /*00b0*/  LOP3.LUT R6, R17, R18, RZ, 0xfc, !PT ;  /* 0x0000001211067212 */ /* 0x000fe400078efcff */
[----:B------:R-:W-:Y:S02]  /*00c0*/  SGXT R11, R11, 0x1 ;  /* 0x000000010b0b781a */ /* 0x000fe40000000200 */
[----:B------:R-:W-:Y:S02]  /*00d0*/  SHF.R.S32.HI R7, RZ, 0x1f, R6 ;  /* 0x0000001fff077819 */ /* 0x000fe40000011406 */
[----:B------:R-:W-:-:S02]  /*00e0*/  LEA.HI R11, R11, R6, RZ, 0x8 ;  /* 0x000000060b0b7211 */ /* 0x000fc400078f40ff */
[----:B------:R-:W-:Y:S02]  /*00f0*/  LEA.HI R7, R7, R6, RZ, 0x8 ;  /* 0x0000000607077211 */ /* 0x000fe400078f40ff */
[----:B------:R-:W-:Y:S02]  /*0100*/  LEA R11, R11, 0x200000, 0xc ;  /* 0x002000000b0b7811 */ /* 0x000fe400078e60ff */
[C---:B------:R-:W-:Y:S02]  /*0110*/  LOP3.LUT R9, R7.reuse, 0xffffff00, RZ, 0xc0, !PT ;  /* 0xffffff0007097812 */ /* 0x040fe400078ec0ff */
[----:B------:R-:W-:Y:S02]  /*0120*/  SHF.L.U32 R7, R7, 0xc, RZ ;  /* 0x0000000c07077819 */ /* 0x000fe400000006ff */
[----:B------:R-:W-:Y:S01]  /*0130*/  LOP3.LUT R11, R11, 0xfff00000, RZ, 0xc0, !PT ;  /* 0xfff000000b0b7812 */ /* 0x000fe200078ec0ff */
[----:B------:R-:W-:Y:S01]  /*0140*/  IMAD.IADD R9, R6, 0x1, -R9 ;  /* 0x0000000106097824 */ /* 0x000fe200078e0a09 */
[----:B------:R-:W-:-:S03]  /*0150*/  LOP3.LUT R7, R7, 0xfff00000, RZ, 0xc0, !PT ;  /* 0xfff0000007077812 */ /* 0x000fc600078ec0ff */
[----:B----4-:R-:W-:Y:S02]  /*0160*/  IMAD R6, R0, 0x100, R9 ;  /* 0x0000010000067824 */ /* 0x010fe400078e0209 */
[----:B--2---:R-:W-:-:S03]  /*0170*/  IMAD.WIDE R4, R9, 0x4, R4 ;  /* 0x0000000409047825 */ /* 0x004fc600078e0204 */
[----:B------:R-:W-:Y:S01]  /*0180*/  IADD3 R7, R6, R7, RZ ;  /* 0x0000000706077210 */ /* 0x000fe20007ffe0ff */
[----:B------:R-:W-:-:S04]  /*0190*/  IMAD.IADD R13, R6, 0x1, R11 ;  /* 0x00000001060d7824 */ /* 0x000fc800078e020b */
[--C-:B-----5:R-:W-:Y:S02]  /*01a0*/  IMAD.WIDE R8, R7, 0x4, R2.reuse ;  /* 0x0000000407087825 */ /* 0x120fe400078e0202 */
[----:B------:R-:W2:Y:S04]  /*01b0*/  LDG.E.EL.128 R4, desc[UR6][R4.64] ;  /* 0x0000000604047981 */ /* 0x000ea8000c2e1d00 */
[----:B------:R-:W2:Y:S01]  /*01c0*/  LDG.E.EL.128 R8, desc[UR6][R8.64] ;  /* 0x0000000608087981 */ /* 0x000ea2000c2e1d00 */
[----:B------:R-:W-:-:S06]  /*01d0*/  IMAD.WIDE R12, R13, 0x4, R2 ;  /* 0x000000040d0c7825 */ /* 0x000fcc00078e0202 */
[----:B------:R-:W3:Y:S01]  /*01e0*/  LDG.E.EL.128 R12, desc[UR6][R12.64] ;  /* 0x000000060c0c7981 */ /* 0x000ee2000c2e1d00 */
[----:B------:R-:W1:Y:S01]  /*01f0*/  S2UR UR5, SR_CgaCtaId ;  /* 0x00000000000579c3 */ /* 0x000e620000008800 */
[----:B------:R-:W-:Y:S01]  /*0200*/  UMOV UR4, 0x400 ;  /* 0x0000040000047882 */ /* 0x000fe20000000000 */
[----:B------:R-:W4:Y:S01]  /*0210*/  S2R R2, SR_TID.X ;  /* 0x0000000000027919 */ /* 0x000f220000002100 */
[----:B-1----:R-:W-:-:S06]  /*0220*/  UPRMT UR4, UR5, 0x654, UR4 ;  /* 0x0000065405047896 */ /* 0x002fcc0008000004 */
[----:B------:R-:W-:Y:S01]  /*0230*/  LEA R22, R18, UR4, 0x3 ;  /* 0x0000000412167c11 */ /* 0x000fe2000f8e18ff */
[----:B--2---:R-:W-:Y:S01]  /*0240*/  FADD R3, R8, R4 ;  /* 0x0000000408037221 */ /* 0x004fe20000000000 */
[----:B------:R-:W-:Y:S01]  /*0250*/  FADD R19, R9, R5 ;  /* 0x0000000509137221 */ /* 0x000fe20000000000 */
[----:B------:R-:W-:Y:S01]  /*0260*/  FADD R21, R10, R6 ;  /* 0x000000060a157221 */ /* 0x000fe20000000000 */
[----:B------:R-:W-:Y:S02]  /*0270*/  FADD R11, R11, R7 ;  /* 0x000000070b0b7221 */ /* 0x000fe40000000000 */
[----:B------:R1:W-:Y:S01]  /*0280*/  STS [R22], R3 ;  /* 0x0000000316007388 */ /* 0x0003e20000000800 */
[----:B---3--:R-:W-:Y:S01]  /*0290*/  FADD R9, R12, R4 ;  /* 0x000000040c097221 */ /* 0x008fe20000000000 */
[----:B------:R-:W-:Y:S02]  /*02a0*/  FADD R13, R13, R5 ;  /* 0x000000050d0d7221 */ /* 0x000fe40000000000 */
[----:B------:R-:W-:Y:S01]  /*02b0*/  STS [R22+0x8], R19 ;  /* 0x0000081316007388 */ /* 0x000fe20000000800 */
[----:B----4-:R-:W-:Y:S01]  /*02c0*/  LOP3.LUT R5, R2, 0x7f, RZ, 0xc0, !PT ;  /* 0x0000007f02057812 */ /* 0x010fe200078ec0ff */
[----:B------:R-:W-:Y:S01]  /*02d0*/  FADD R14, R14, R6 ;  /* 0x000000060e0e7221 */ /* 0x000fe20000000000 */
[----:B------:R-:W-:Y:S01]  /*02e0*/  LOP3.LUT R4, R16, 0x7f, RZ, 0xc0, !PT ;  /* 0x0000007f10047812 */ /* 0x000fe200078ec0ff */
[----:B------:R-:W-:Y:S01]  /*02f0*/  STS [R22+0x10], R21 ;  /* 0x0000101516007388 */ /* 0x000fe20000000800 */
[----:B------:R-:W-:Y:S01]  /*0300*/  LOP3.LUT R8, R5, 0x80, RZ, 0xfc, !PT ;  /* 0x0000008005087812 */ /* 0x000fe200078efcff */
[----:B------:R-:W-:Y:S01]  /*0310*/  FADD R15, R15, R7 ;  /* 0x000000070f0f7221 */ /* 0x000fe20000000000 */
[C---:B------:R-:W-:Y:S01]  /*0320*/  LOP3.LUT R2, R4.reuse, 0x100, RZ, 0xfc, !PT ;  /* 0x0000010004027812 */ /* 0x040fe200078efcff */
[----:B------:R-:W-:Y:S01]  /*0330*/  STS [R22+0x18], R11 ;  /* 0x0000180b16007388 */ /* 0x000fe20000000800 */
[----:B-1----:R-:W-:-:S02]  /*0340*/  LOP3.LUT R3, R4, 0x180, RZ, 0xfc, !PT ;  /* 0x0000018004037812 */ /* 0x002fc400078efcff */
[----:B------:R-:W-:Y:S01]  /*0350*/  LEA R6, R5, UR4, 0x3 ;  /* 0x0000000405067c11 */ /* 0x000fe2000f8e18ff */
[----:B------:R-:W-:Y:S01]  /*0360*/  BAR.SYNC.DEFER_BLOCKING 0x0 ;  /* 0x0000000000007b1d */ /* 0x000fe20000010000 */
[----:B------:R-:W-:Y:S02]  /*0370*/  LEA R8, R8, UR4, 0x3 ;  /* 0x0000000408087c11 */ /* 0x000fe4000f8e18ff */
[----:B------:R-:W-:Y:S02]  /*0380*/  LEA R10, R2, UR4, 0x3 ;  /* 0x00000004020a7c11 */ /* 0x000fe4000f8e18ff */
[----:B------:R-:W-:-:S03]  /*0390*/  LEA R12, R3, UR4, 0x3 ;  /* 0x00000004030c7c11 */ /* 0x000fc6000f8e18ff */
[----:B------:R-:W1:Y:S01]  /*03a0*/  LDC.64 R2, c[0x0][0x220] ;  /* 0x00008800ff027b82 */ /* 0x000e620000000a00 */
[----:B------:R-:W-:Y:S02]  /*03b0*/  LOP3.LUT R5, R17, 0x7f, R16, 0xf8, !PT ;  /* 0x0000007f11057812 */ /* 0x000fe400078ef810 */
[----:B------:R-:W-:-:S03]  /*03c0*/  LOP3.LUT R7, R17, 0x80, R4, 0xfe, !PT ;  /* 0x0000008011077812 */ /* 0x000fc600078efe04 */
[----:B------:R-:W-:Y:S01]  /*03d0*/  IMAD R5, R5, 0x1000, R0 ;  /* 0x0000100005057824 */ /* 0x000fe200078e0200 */
[----:B------:R-:W-:Y:S01]  /*03e0*/  LEA R7, R7, R0, 0xc ;  /* 0x0000000007077211 */ /* 0x000fe200078e60ff */
[----:B------:R-:W2:Y:S04]  /*03f0*/  LDS R19, [R6] ;  /* 0x0000000006137984 */ /* 0x000ea80000000800 */
[----:B------:R-:W3:Y:S04]  /*0400*/  LDS R21, [R8] ;  /* 0x0000000008157984 */ /* 0x000ee80000000800 */
[----:B------:R-:W4:Y:S04]  /*0410*/  LDS R23, [R10] ;  /* 0x000000000a177984 */ /* 0x000f280000000800 */
[----:B------:R-:W5:Y:S01]  /*0420*/  LDS R25, [R12] ;  /* 0x000000000c197984 */ /* 0x000f620000000800 */
[----:B------:R-:W-:Y:S06]  /*0430*/  BAR.SYNC.DEFER_BLOCKING 0x0 ;  /* 0x0000000000007b1d */ /* 0x000fec0000010000 */
[----:B------:R1:W-:Y:S04]  /*0440*/  STS [R22], R9 ;  /* 0x0000000916007388 */ /* 0x0003e80000000800 */
[----:B------:R1:W-:Y:S04]  /*0450*/  STS [R22+0x8], R13 ;  /* 0x0000080d16007388 */ /* 0x0003e80000000800 */
[----:B------:R-:W-:Y:S01]  /*0460*/  STS [R22+0x10], R14 ;  /* 0x0000100e16007388 */ /* 0x000fe20000000800 */
[----:B01----:R-:W-:-:S03]  /*0470*/  LOP3.LUT R9, R17, 0x100, R4, 0xfe, !PT ;  /* 0x0000010011097812 */ /* 0x003fc600078efe04 */
[----:B------:R0:W-:Y:S01]  /*0480*/  STS [R22+0x18], R15 ;  /* 0x0000180f16007388 */ /* 0x0001e20000000800 */
[----:B------:R-:W-:Y:S01]  /*0490*/  LOP3.LUT R17, R17, 0x180, R4, 0xfe, !PT ;  /* 0x0000018011117812 */ /* 0x000fe200078efe04 */
[----:B------:R-:W-:Y:S01]  /*04a0*/  VIADD R13, R5, 0x200000 ;  /* 0x00200000050d7836 */ /* 0x000fe20000000000 */
[----:B------:R-:W-:Y:S01]  /*04b0*/  BAR.SYNC.DEFER_BLOCKING 0x0 ;  /* 0x0000000000007b1d */ /* 0x000fe20000010000 */
[----:B------:R-:W-:Y:S01]  /*04c0*/  IMAD R9, R9, 0x1000, R0 ;  /* 0x0000100009097824 */ /* 0x000fe200078e0200 */
[----:B------:R-:W-:Y:S01]  /*04d0*/  LEA R11, R17, R0, 0xc ;  /* 0x00000000110b7211 */ /* 0x000fe200078e60ff */
[C---:B------:R-:W-:Y:S01]  /*04e0*/  VIADD R17, R5.reuse, 0x300000 ;  /* 0x0030000005117836 */ /* 0x040fe20000000000 */
[----:B------:R-:W-:Y:S02]  /*04f0*/  IADD3 R0, R5, 0x380000, RZ ;  /* 0x0038000005007810 */ /* 0x000fe40007ffe0ff */
[----:B0-----:R-:W-:Y:S01]  /*0500*/  IADD3 R15, R5, 0x280000, RZ ;  /* 0x00280000050f7810 */ /* 0x001fe20007ffe0ff */
[----:B------:R-:W-:-:S04]  /*0510*/  IMAD.WIDE R4, R5, 0x4, R2 ;  /* 0x0000000405047825 */ /* 0x000fc800078e0202 */
[----:B------:R-:W-:-:S04]  /*0520*/  IMAD.WIDE R14, R15, 0x4, R2 ;  /* 0x000000040f0e7825 */ /* 0x000fc800078e0202 */
[--C-:B------:R-:W-:Y:S01]  /*0530*/  IMAD.WIDE R16, R17, 0x4, R2.reuse ;  /* 0x0000000411107825 */ /* 0x100fe200078e0202 */
[----:B------:R0:W1:Y:S04]  /*0540*/  LDS R20, [R6] ;  /* 0x0000000006147984 */ /* 0x0000680000000800 */
[----:B------:R2:W1:Y:S04]  /*0550*/  LDS R18, [R8] ;  /* 0x0000000008127984 */ /* 0x0004680000000800 */
[----:B------:R3:W1:Y:S01]  /*0560*/  LDS R29, [R10] ;  /* 0x000000000a1d7984 */ /* 0x0006620000000800 */
[----:B0-----:R-:W-:-:S03]  /*0570*/  IMAD.WIDE R6, R7, 0x4, R2 ;  /* 0x0000000407067825 */ /* 0x001fc600078e0202 */
[----:B------:R0:W1:Y:S01]  /*0580*/  LDS R27, [R12] ;  /* 0x000000000c1b7984 */ /* 0x0000620000000800 */
[----:B--2---:R-:W-:-:S03]  /*0590*/  IMAD.WIDE R8, R9, 0x4, R2 ;  /* 0x0000000409087825 */ /* 0x004fc600078e0202 */
[----:B------:R-:W-:Y:S01]  /*05a0*/  STG.E desc[UR6][R4.64], R19 ;  /* 0x0000001304007986 */ /* 0x000fe2000c101906 */
[----:B---3--:R-:W-:-:S03]  /*05b0*/  IMAD.WIDE R10, R11, 0x4, R2 ;  /* 0x000000040b0a7825 */ /* 0x008fc600078e0202 */
[----:B------:R-:W-:Y:S01]  /*05c0*/  STG.E desc[UR6][R6.64], R21 ;  /* 0x0000001506007986 */ /* 0x000fe2000c101906 */
[----:B0-----:R-:W-:-:S03]  /*05d0*/  IMAD.WIDE R12, R13, 0x4, R2 ;  /* 0x000000040d0c7825 */ /* 0x001fc600078e0202 */
[----:B----4-:R-:W-:Y:S01]  /*05e0*/  STG.E desc[UR6][R8.64], R23 ;  /* 0x0000001708007986 */ /* 0x010fe2000c101906 */
[----:B------:R-:W-:-:S03]  /*05f0*/  IMAD.WIDE R2, R0, 0x4, R2 ;  /* 0x0000000400027825 */ /* 0x000fc600078e0202 */
[----:B-----5:R-:W-:Y:S04]  /*0600*/  STG.E desc[UR6][R10.64], R25 ;  /* 0x000000190a007986 */ /* 0x020fe8000c101906 */
[----:B-1----:R-:W-:Y:S04]  /*0610*/  STG.E desc[UR6][R12.64], R20 ;  /* 0x000000140c007986 */ /* 0x002fe8000c101906 */
[----:B------:R-:W-:Y:S04]  /*0620*/  STG.E desc[UR6][R14.64], R18 ;  /* 0x000000120e007986 */ /* 0x000fe8000c101906 */
[----:B------:R-:W-:Y:S04]  /*0630*/  STG.E desc[UR6][R16.64], R29 ;  /* 0x0000001d10007986 */ /* 0x000fe8000c101906 */
[----:B------:R-:W-:Y:S01]  /*0640*/  STG.E desc[UR6][R2.64], R27 ;  /* 0x0000001b02007986 */ /* 0x000fe2000c101906 */
[----:B------:R-:W-:Y:S05]  /*0650*/  EXIT ;  /* 0x000000000000794d */ /* 0x000fea0003800000 */
.L_x_0:
[----:B------:R-:W-:-:S00]  /*0660*/  BRA `(.L_x_0) ;  /* 0xfffffffc00fc7947 */ /* 0x000fc0000383ffff */
[----:B------:R-:W-:-:S00]  /*0670*/  NOP ;  /* 0x0000000000007918 */ /* 0x000fc00000000000 */
        /* <DEDUP_REMOVED lines=8> */
.L_x_1:


//--------------------- .nv.shared.triton_poi_fused_convolution_2 --------------------------
	.section	.nv.shared.triton_poi_fused_convolution_2,"aw",@nobits
	.sectionflags	@""
	.align	16
	.zero		1024


//--------------------- .nv.constant0.triton_poi_fused_convolution_2 --------------------------
	.section	.nv.constant0.triton_poi_fused_convolution_2,"a",@progbits
	.sectionflags	@""
	.align	4
.nv.constant0.triton_poi_fused_convolution_2:
	.zero		560
